//
// Generated by NVIDIA NVVM Compiler
//
// Compiler Build ID: CL-36424714
// Cuda compilation tools, release 13.0, V13.0.88
// Based on NVVM 20.0.0
//

.version 9.0
.target sm_100
.address_size 64

	// .globl	_Z21sum_vectorized_kernelPfS_i
// _ZZ21sum_vectorized_kernelPfS_iE5accum has been demoted

.visible .entry _Z21sum_vectorized_kernelPfS_i(
	.param .u64 .ptr .align 1 _Z21sum_vectorized_kernelPfS_i_param_0,
	.param .u64 .ptr .align 1 _Z21sum_vectorized_kernelPfS_i_param_1,
	.param .u32 _Z21sum_vectorized_kernelPfS_i_param_2
)
{
	.reg .pred 	%p<16>;
	.reg .b32 	%r<41>;
	.reg .b32 	%f<86>;
	.reg .b64 	%rd<18>;
	// demoted variable
	.shared .align 4 .b8 _ZZ21sum_vectorized_kernelPfS_iE5accum[4096];
	ld.param.u64 	%rd6, [_Z21sum_vectorized_kernelPfS_i_param_0];
	ld.param.u64 	%rd5, [_Z21sum_vectorized_kernelPfS_i_param_1];
	ld.param.u32 	%r15, [_Z21sum_vectorized_kernelPfS_i_param_2];
	cvta.to.global.u64 	%rd1, %rd6;
	mov.u32 	%r1, %tid.x;
	setp.ge.s32 	%p1, %r1, %r15;
	mov.f32 	%f85, 0f00000000;
	@%p1 bra 	$L__BB0_7;
	not.b32 	%r16, %r1;
	add.s32 	%r2, %r15, %r16;
	and.b32  	%r17, %r2, 3072;
	setp.eq.s32 	%p2, %r17, 3072;
	mov.f32 	%f85, 0f00000000;
	mov.u32 	%r38, %r1;
	@%p2 bra 	$L__BB0_4;
	mul.wide.u32 	%rd7, %r1, 16;
	add.s64 	%rd17, %rd1, %rd7;
	shr.u32 	%r18, %r2, 10;
	add.s32 	%r19, %r18, 1;
	and.b32  	%r20, %r19, 3;
	neg.s32 	%r36, %r20;
	mov.f32 	%f85, 0f00000000;
	mov.u32 	%r38, %r1;
$L__BB0_3:
	.pragma "nounroll";
	ld.global.v4.f32 	{%f12, %f13, %f14, %f15}, [%rd17];
	add.f32 	%f16, %f85, %f12;
	add.f32 	%f17, %f16, %f13;
	add.f32 	%f18, %f17, %f14;
	add.f32 	%f85, %f18, %f15;
	add.s32 	%r38, %r38, 1024;
	add.s64 	%rd17, %rd17, 16384;
	add.s32 	%r36, %r36, 1;
	setp.ne.s32 	%p3, %r36, 0;
	@%p3 bra 	$L__BB0_3;
$L__BB0_4:
	setp.lt.u32 	%p4, %r2, 3072;
	@%p4 bra 	$L__BB0_7;
	shl.b32 	%r21, %r38, 2;
	add.s32 	%r39, %r21, 8192;
$L__BB0_6:
	add.s32 	%r22, %r39, -8192;
	mul.wide.u32 	%rd8, %r22, 4;
	add.s64 	%rd9, %rd1, %rd8;
	ld.global.v4.f32 	{%f19, %f20, %f21, %f22}, [%rd9];
	add.f32 	%f23, %f85, %f19;
	add.f32 	%f24, %f23, %f20;
	add.f32 	%f25, %f24, %f21;
	add.f32 	%f26, %f25, %f22;
	add.s32 	%r23, %r39, -4096;
	mul.wide.u32 	%rd10, %r23, 4;
	add.s64 	%rd11, %rd1, %rd10;
	ld.global.v4.f32 	{%f27, %f28, %f29, %f30}, [%rd11];
	add.f32 	%f31, %f26, %f27;
	add.f32 	%f32, %f31, %f28;
	add.f32 	%f33, %f32, %f29;
	add.f32 	%f34, %f33, %f30;
	add.s32 	%r24, %r39, 4096;
	mul.wide.u32 	%rd12, %r39, 4;
	add.s64 	%rd13, %rd1, %rd12;
	ld.global.v4.f32 	{%f35, %f36, %f37, %f38}, [%rd13];
	add.f32 	%f39, %f34, %f35;
	add.f32 	%f40, %f39, %f36;
	add.f32 	%f41, %f40, %f37;
	add.f32 	%f42, %f41, %f38;
	mul.wide.u32 	%rd14, %r24, 4;
	add.s64 	%rd15, %rd1, %rd14;
	ld.global.v4.f32 	{%f43, %f44, %f45, %f46}, [%rd15];
	add.f32 	%f47, %f42, %f43;
	add.f32 	%f48, %f47, %f44;
	add.f32 	%f49, %f48, %f45;
	add.f32 	%f85, %f49, %f46;
	add.s32 	%r38, %r38, 4096;
	add.s32 	%r39, %r39, 16384;
	setp.lt.s32 	%p5, %r38, %r15;
	@%p5 bra 	$L__BB0_6;
$L__BB0_7:
	shl.b32 	%r25, %r1, 2;
	mov.u32 	%r26, _ZZ21sum_vectorized_kernelPfS_iE5accum;
	add.s32 	%r14, %r26, %r25;
	st.shared.f32 	[%r14], %f85;
	bar.sync 	0;
	and.b32  	%r27, %r1, 1;
	setp.eq.b32 	%p6, %r27, 1;
	@%p6 bra 	$L__BB0_9;
	ld.shared.f32 	%f50, [%r14+4];
	ld.shared.f32 	%f51, [%r14];
	add.f32 	%f52, %f50, %f51;
	st.shared.f32 	[%r14], %f52;
$L__BB0_9:
	bar.sync 	0;
	and.b32  	%r28, %r1, 3;
	setp.ne.s32 	%p7, %r28, 0;
	@%p7 bra 	$L__BB0_11;
	ld.shared.f32 	%f53, [%r14+8];
	ld.shared.f32 	%f54, [%r14];
	add.f32 	%f55, %f53, %f54;
	st.shared.f32 	[%r14], %f55;
$L__BB0_11:
	bar.sync 	0;
	and.b32  	%r29, %r1, 7;
	setp.ne.s32 	%p8, %r29, 0;
	@%p8 bra 	$L__BB0_13;
	ld.shared.f32 	%f56, [%r14+16];
	ld.shared.f32 	%f57, [%r14];
	add.f32 	%f58, %f56, %f57;
	st.shared.f32 	[%r14], %f58;
$L__BB0_13:
	bar.sync 	0;
	and.b32  	%r30, %r1, 15;
	setp.ne.s32 	%p9, %r30, 0;
	@%p9 bra 	$L__BB0_15;
	ld.shared.f32 	%f59, [%r14+32];
	ld.shared.f32 	%f60, [%r14];
	add.f32 	%f61, %f59, %f60;
	st.shared.f32 	[%r14], %f61;
$L__BB0_15:
	bar.sync 	0;
	and.b32  	%r31, %r1, 31;
	setp.ne.s32 	%p10, %r31, 0;
	@%p10 bra 	$L__BB0_17;
	ld.shared.f32 	%f62, [%r14+64];
	ld.shared.f32 	%f63, [%r14];
	add.f32 	%f64, %f62, %f63;
	st.shared.f32 	[%r14], %f64;
$L__BB0_17:
	bar.sync 	0;
	and.b32  	%r32, %r1, 63;
	setp.ne.s32 	%p11, %r32, 0;
	@%p11 bra 	$L__BB0_19;
	ld.shared.f32 	%f65, [%r14+128];
	ld.shared.f32 	%f66, [%r14];
	add.f32 	%f67, %f65, %f66;
	st.shared.f32 	[%r14], %f67;
$L__BB0_19:
	bar.sync 	0;
	and.b32  	%r33, %r1, 127;
	setp.ne.s32 	%p12, %r33, 0;
	@%p12 bra 	$L__BB0_21;
	ld.shared.f32 	%f68, [%r14+256];
	ld.shared.f32 	%f69, [%r14];
	add.f32 	%f70, %f68, %f69;
	st.shared.f32 	[%r14], %f70;
$L__BB0_21:
	bar.sync 	0;
	and.b32  	%r34, %r1, 255;
	setp.ne.s32 	%p13, %r34, 0;
	@%p13 bra 	$L__BB0_23;
	ld.shared.f32 	%f71, [%r14+512];
	ld.shared.f32 	%f72, [%r14];
	add.f32 	%f73, %f71, %f72;
	st.shared.f32 	[%r14], %f73;
$L__BB0_23:
	bar.sync 	0;
	and.b32  	%r35, %r1, 511;
	setp.ne.s32 	%p14, %r35, 0;
	@%p14 bra 	$L__BB0_25;
	ld.shared.f32 	%f74, [%r14+1024];
	ld.shared.f32 	%f75, [%r14];
	add.f32 	%f76, %f74, %f75;
	st.shared.f32 	[%r14], %f76;
$L__BB0_25:
	bar.sync 	0;
	setp.ne.s32 	%p15, %r1, 0;
	@%p15 bra 	$L__BB0_27;
	ld.shared.f32 	%f77, [_ZZ21sum_vectorized_kernelPfS_iE5accum+2048];
	ld.shared.f32 	%f78, [%r14];
	add.f32 	%f79, %f77, %f78;
	st.shared.f32 	[%r14], %f79;
$L__BB0_27:
	bar.sync 	0;
	cvta.to.global.u64 	%rd16, %rd5;
	ld.shared.f32 	%f80, [_ZZ21sum_vectorized_kernelPfS_iE5accum];
	st.global.f32 	[%rd16], %f80;
	ret;

}


// ===== COMPILED SASS (sm_100) =====

	.target	sm_100

	.elftype	@"ET_EXEC"


//--------------------- .note.nv.tkinfo           --------------------------
	.section	.note.nv.tkinfo,"",@"SHT_NOTE"
	.sectionflags	@"SHF_NOTE_NV_TKINFO"
	.tkinfo
        /*0018*/ 	.word	0x00000002
        /*0030*/ 	.string	""
        /*0030*/ 	.string	"ptxas"
        /*0030*/ 	.string	"Cuda compilation tools, release 13.0, V13.0.88"
        /*0030*/ 	.string	"Build cuda_13.0.r13.0/compiler.36424714_0"
        /*0030*/ 	.string	"-arch sm_100 -m 64 "



//--------------------- .note.nv.cuinfo           --------------------------
	.section	.note.nv.cuinfo,"",@"SHT_NOTE"
	.sectionflags	@"SHF_NOTE_NV_CUINFO"
        /*0018*/ 	.short	0x0002
        /*001a*/ 	.short	0x0064
        /*001c*/ 	.short	0x0082
	.zero		2


//--------------------- .nv.info                  --------------------------
	.section	.nv.info,"",@"SHT_CUDA_INFO"
	.align	4


	//----- nvinfo : EIATTR_REGCOUNT
	.align		4
        /*0000*/ 	.byte	0x04, 0x2f
        /*0002*/ 	.short	(.L_1 - .L_0)
	.align		4
.L_0:
        /*0004*/ 	.word	index@(_Z21sum_vectorized_kernelPfS_i)
        /*0008*/ 	.word	0x00000022


	//----- nvinfo : EIATTR_FRAME_SIZE
	.align		4
.L_1:
        /*000c*/ 	.byte	0x04, 0x11
        /*000e*/ 	.short	(.L_3 - .L_2)
	.align		4
.L_2:
        /*0010*/ 	.word	index@(_Z21sum_vectorized_kernelPfS_i)
        /*0014*/ 	.word	0x00000000


	//----- nvinfo : EIATTR_MIN_STACK_SIZE
	.align		4
.L_3:
        /*0018*/ 	.byte	0x04, 0x12
        /*001a*/ 	.short	(.L_5 - .L_4)
	.align		4
.L_4:
        /*001c*/ 	.word	index@(_Z21sum_vectorized_kernelPfS_i)
        /*0020*/ 	.word	0x00000000
.L_5:


//--------------------- .nv.compat                --------------------------
	.section	.nv.compat,"",@"SHT_CUDA_COMPAT_INFO"
	.align	4
        /*0000*/ 	.byte	0x02, 0x09, 0x00, 0x00, 0x02, 0x02, 0x01, 0x00, 0x02, 0x05, 0x05, 0x00, 0x03, 0x07, 0x01, 0x01
        /*0010*/ 	.byte	0x02, 0x03, 0x00, 0x00, 0x02, 0x06, 0x01, 0x00, 0x04, 0x0b, 0x08, 0x00, 0x09, 0x00, 0x00, 0x00
        /*0020*/ 	.byte	0x00, 0x00, 0x00, 0x00


//--------------------- .nv.info._Z21sum_vectorized_kernelPfS_i --------------------------
	.section	.nv.info._Z21sum_vectorized_kernelPfS_i,"",@"SHT_CUDA_INFO"
	.sectionflags	@""
	.align	4


	//----- nvinfo : EIATTR_CUDA_API_VERSION
	.align		4
        /*0000*/ 	.byte	0x04, 0x37
        /*0002*/ 	.short	(.L_7 - .L_6)
.L_6:
        /*0004*/ 	.word	0x00000082


	//----- nvinfo : EIATTR_KPARAM_INFO
	.align		4
.L_7:
        /*0008*/ 	.byte	0x04, 0x17
        /*000a*/ 	.short	(.L_9 - .L_8)
.L_8:
        /*000c*/ 	.word	0x00000000
        /*0010*/ 	.short	0x0002
        /*0012*/ 	.short	0x0010
        /*0014*/ 	.byte	0x00, 0xf0, 0x11, 0x00


	//----- nvinfo : EIATTR_KPARAM_INFO
	.align		4
.L_9:
        /*0018*/ 	.byte	0x04, 0x17
        /*001a*/ 	.short	(.L_11 - .L_10)
.L_10:
        /*001c*/ 	.word	0x00000000
        /*0020*/ 	.short	0x0001
        /*0022*/ 	.short	0x0008
        /*0024*/ 	.byte	0x00, 0xf5, 0x21, 0x00


	//----- nvinfo : EIATTR_KPARAM_INFO
	.align		4
.L_11:
        /*0028*/ 	.byte	0x04, 0x17
        /*002a*/ 	.short	(.L_13 - .L_12)
.L_12:
        /*002c*/ 	.word	0x00000000
        /*0030*/ 	.short	0x0000
        /*0032*/ 	.short	0x0000
        /*0034*/ 	.byte	0x00, 0xf5, 0x21, 0x00


	//----- nvinfo : EIATTR_SPARSE_MMA_MASK
	.align		4
.L_13:
        /*0038*/ 	.byte	0x03, 0x50
        /*003a*/ 	.short	0x0000


	//----- nvinfo : EIATTR_MAXREG_COUNT
	.align		4
        /*003c*/ 	.byte	0x03, 0x1b
        /*003e*/ 	.short	0x00ff


	//----- nvinfo : EIATTR_NUM_BARRIERS
	.align		4
        /*0040*/ 	.byte	0x02, 0x4c
        /*0042*/ 	.byte	0x01
	.zero		1


	//----- nvinfo : EIATTR_MERCURY_ISA_VERSION
	.align		4
        /*0044*/ 	.byte	0x03, 0x5f
        /*0046*/ 	.short	0x0101


	//----- nvinfo : EIATTR_VRC_CTA_INIT_COUNT
	.align		4
        /*0048*/ 	.byte	0x02, 0x4a
	.zero		1
	.zero		1


	//----- nvinfo : EIATTR_EXIT_INSTR_OFFSETS
	.align		4
        /*004c*/ 	.byte	0x04, 0x1c
        /*004e*/ 	.short	(.L_15 - .L_14)


	//   ....[0]....
.L_14:
        /*0050*/ 	.word	0x000014b0


	//----- nvinfo : EIATTR_CRS_STACK_SIZE
	.align		4
.L_15:
        /*0054*/ 	.byte	0x04, 0x1e
        /*0056*/ 	.short	(.L_17 - .L_16)
.L_16:
        /*0058*/ 	.word	0x00000000


	//----- nvinfo : EIATTR_CBANK_PARAM_SIZE
	.align		4
.L_17:
        /*005c*/ 	.byte	0x03, 0x19
        /*005e*/ 	.short	0x0014


	//----- nvinfo : EIATTR_PARAM_CBANK
	.align		4
        /*0060*/ 	.byte	0x04, 0x0a
        /*0062*/ 	.short	(.L_19 - .L_18)
	.align		4
.L_18:
        /*0064*/ 	.word	index@(.nv.constant0._Z21sum_vectorized_kernelPfS_i)
        /*0068*/ 	.short	0x0380
        /*006a*/ 	.short	0x0014


	//----- nvinfo : EIATTR_SW_WAR
	.align		4
.L_19:
        /*006c*/ 	.byte	0x04, 0x36
        /*006e*/ 	.short	(.L_21 - .L_20)
.L_20:
        /*0070*/ 	.word	0x00000008
.L_21:


//--------------------- .nv.callgraph             --------------------------
	.section	.nv.callgraph,"",@"SHT_CUDA_CALLGRAPH"
	.align	4
	.sectionentsize	8
	.align		4
        /*0000*/ 	.word	0x00000000
	.align		4
        /*0004*/ 	.word	0xffffffff
	.align		4
        /*0008*/ 	.word	0x00000000
	.align		4
        /*000c*/ 	.word	0xfffffffe
	.align		4
        /*0010*/ 	.word	0x00000000
	.align		4
        /*0014*/ 	.word	0xfffffffd
	.align		4
        /*0018*/ 	.word	0x00000000
	.align		4
        /*001c*/ 	.word	0xfffffffc


//--------------------- .text._Z21sum_vectorized_kernelPfS_i --------------------------
	.section	.text._Z21sum_vectorized_kernelPfS_i,"ax",@progbits
	.align	128
        .global         _Z21sum_vectorized_kernelPfS_i
        .type           _Z21sum_vectorized_kernelPfS_i,@function
        .size           _Z21sum_vectorized_kernelPfS_i,(.L_x_11 - _Z21sum_vectorized_kernelPfS_i)
        .other          _Z21sum_vectorized_kernelPfS_i,@"STO_CUDA_ENTRY STV_DEFAULT"
_Z21sum_vectorized_kernelPfS_i:
.text._Z21sum_vectorized_kernelPfS_i:
[----:B------:R-:W-:Y:S01]  /*0000*/  LDC R1, c[0x0][0x37c] ;  /* 0x0000df00ff017b82 */ /* 0x000fe20000000800 */
[----:B------:R-:W0:Y:S07]  /*0010*/  S2R R3, SR_TID.X ;  /* 0x0000000000037919 */ /* 0x000e2e0000002100 */
[----:B------:R-:W0:Y:S01]  /*0020*/  LDC R0, c[0x0][0x390] ;  /* 0x0000e400ff007b82 */ /* 0x000e220000000800 */
[----:B------:R-:W1:Y:S01]  /*0030*/  LDCU.64 UR6, c[0x0][0x358] ;  /* 0x00006b00ff0677ac */ /* 0x000e620008000a00 */
[----:B------:R-:W-:Y:S01]  /*0040*/  BSSY.RECONVERGENT B0, `(.L_x_0) ;  /* 0x0000100000007945 */ /* 0x000fe20003800200 */
[----:B------:R-:W-:Y:S01]  /*0050*/  HFMA2 R27, -RZ, RZ, 0, 0 ;  /* 0x00000000ff1b7431 */ /* 0x000fe200000001ff */
[----:B0-----:R-:W-:-:S13]  /*0060*/  ISETP.GE.AND P0, PT, R3, R0, PT ;  /* 0x000000000300720c */ /* 0x001fda0003f06270 */
[----:B-1----:R-:W-:Y:S05]  /*0070*/  @P0 BRA `(.L_x_1) ;  /* 0x0000000c00f00947 */ /* 0x002fea0003800000 */
[-C--:B------:R-:W-:Y:S01]  /*0080*/  LOP3.LUT R5, RZ, R3.reuse, RZ, 0x33, !PT ;  /* 0x00000003ff057212 */ /* 0x080fe200078e33ff */
[----:B------:R-:W-:Y:S01]  /*0090*/  BSSY.RECONVERGENT B1, `(.L_x_2) ;  /* 0x000001e000017945 */ /* 0x000fe20003800200 */
[----:B------:R-:W-:Y:S02]  /*00a0*/  MOV R27, RZ ;  /* 0x000000ff001b7202 */ /* 0x000fe40000000f00 */
[----:B------:R-:W-:Y:S02]  /*00b0*/  IADD3 R2, PT, PT, R5, R0, RZ ;  /* 0x0000000005027210 */ /* 0x000fe40007ffe0ff */
[----:B------:R-:W-:Y:S02]  /*00c0*/  MOV R29, R3 ;  /* 0x00000003001d7202 */ /* 0x000fe40000000f00 */
[C---:B------:R-:W-:Y:S02]  /*00d0*/  LOP3.LUT R4, R2.reuse, 0xc00, RZ, 0xc0, !PT ;  /* 0x00000c0002047812 */ /* 0x040fe400078ec0ff */
[----:B------:R-:W-:-:S02]  /*00e0*/  ISETP.GE.U32.AND P0, PT, R2, 0xc00, PT ;  /* 0x00000c000200780c */ /* 0x000fc40003f06070 */
[----:B------:R-:W-:-:S13]  /*00f0*/  ISETP.NE.AND P1, PT, R4, 0xc00, PT ;  /* 0x00000c000400780c */ /* 0x000fda0003f25270 */
[----:B------:R-:W-:Y:S05]  /*0100*/  @!P1 BRA `(.L_x_3) ;  /* 0x0000000000589947 */ /* 0x000fea0003800000 */
[----:B------:R-:W0:Y:S01]  /*0110*/  LDC.64 R4, c[0x0][0x380] ;  /* 0x0000e000ff047b82 */ /* 0x000e220000000a00 */
[----:B------:R-:W-:Y:S01]  /*0120*/  LEA.HI R2, R2, 0x1, RZ, 0x16 ;  /* 0x0000000102027811 */ /* 0x000fe200078fb0ff */
[----:B------:R-:W-:Y:S01]  /*0130*/  HFMA2 R27, -RZ, RZ, 0, 0 ;  /* 0x00000000ff1b7431 */ /* 0x000fe200000001ff */
[----:B------:R-:W-:Y:S02]  /*0140*/  MOV R29, R3 ;  /* 0x00000003001d7202 */ /* 0x000fe40000000f00 */
[----:B------:R-:W-:-:S04]  /*0150*/  LOP3.LUT R2, R2, 0x3, RZ, 0xc0, !PT ;  /* 0x0000000302027812 */ /* 0x000fc800078ec0ff */
[----:B------:R-:W-:Y:S01]  /*0160*/  IADD3 R2, PT, PT, -R2, RZ, RZ ;  /* 0x000000ff02027210 */ /* 0x000fe20007ffe1ff */
[----:B0-----:R-:W-:-:S03]  /*0170*/  IMAD.WIDE.U32 R4, R3, 0x10, R4 ;  /* 0x0000001003047825 */ /* 0x001fc600078e0004 */
[----:B------:R-:W-:Y:S02]  /*0180*/  MOV R10, R4 ;  /* 0x00000004000a7202 */ /* 0x000fe40000000f00 */
[----:B------:R-:W-:-:S07]  /*0190*/  MOV R11, R5 ;  /* 0x00000005000b7202 */ /* 0x000fce0000000f00 */
.L_x_4:
[----:B------:R-:W-:Y:S02]  /*01a0*/  MOV R4, R10 ;  /* 0x0000000a00047202 */ /* 0x000fe40000000f00 */
[----:B------:R-:W-:-:S06]  /*01b0*/  MOV R5, R11 ;  /* 0x0000000b00057202 */ /* 0x000fcc0000000f00 */
[----:B------:R-:W2:Y:S01]  /*01c0*/  LDG.E.128 R4, desc[UR6][R4.64] ;  /* 0x0000000604047981 */ /* 0x000ea2000c1e1d00 */
[----:B------:R-:W-:Y:S02]  /*01d0*/  IADD3 R2, PT, PT, R2, 0x1, RZ ;  /* 0x0000000102027810 */ /* 0x000fe40007ffe0ff */
[----:B------:R-:W-:Y:S02]  /*01e0*/  IADD3 R10, P2, PT, R10, 0x4000, RZ ;  /* 0x000040000a0a7810 */ /* 0x000fe40007f5e0ff */
[----:B------:R-:W-:Y:S02]  /*01f0*/  ISETP.NE.AND P1, PT, R2, RZ, PT ;  /* 0x000000ff0200720c */ /* 0x000fe40003f25270 */
[----:B------:R-:W-:Y:S02]  /*0200*/  IADD3 R29, PT, PT, R29, 0x400, RZ ;  /* 0x000004001d1d7810 */ /* 0x000fe40007ffe0ff */
[----:B------:R-:W-:Y:S01]  /*0210*/  IADD3.X R11, PT, PT, RZ, R11, RZ, P2, !PT ;  /* 0x0000000bff0b7210 */ /* 0x000fe200017fe4ff */
[----:B--2---:R-:W-:-:S04]  /*0220*/  FADD R8, R4, R27 ;  /* 0x0000001b04087221 */ /* 0x004fc80000000000 */
[----:B------:R-:W-:-:S04]  /*0230*/  FADD R9, R5, R8 ;  /* 0x0000000805097221 */ /* 0x000fc80000000000 */
[----:B------:R-:W-:-:S04]  /*0240*/  FADD R6, R6, R9 ;  /* 0x0000000906067221 */ /* 0x000fc80000000000 */
[----:B------:R-:W-:Y:S01]  /*0250*/  FADD R27, R7, R6 ;  /* 0x00000006071b7221 */ /* 0x000fe20000000000 */
[----:B------:R-:W-:Y:S06]  /*0260*/  @P1 BRA `(.L_x_4) ;  /* 0xfffffffc00cc1947 */ /* 0x000fec000383ffff */
.L_x_3:
[----:B------:R-:W-:Y:S05]  /*0270*/  BSYNC.RECONVERGENT B1 ;  /* 0x0000000000017941 */ /* 0x000fea0003800200 */
.L_x_2:
[----:B------:R-:W-:Y:S05]  /*0280*/  @!P0 BRA `(.L_x_1) ;  /* 0x0000000c006c8947 */ /* 0x000fea0003800000 */
[C---:B------:R-:W-:Y:S01]  /*0290*/  IADD3 R2, PT, PT, -R29.reuse, R0, RZ ;  /* 0x000000001d027210 */ /* 0x040fe20007ffe1ff */
[----:B------:R-:W-:Y:S01]  /*02a0*/  BSSY.RECONVERGENT B1, `(.L_x_5) ;  /* 0x000007b000017945 */ /* 0x000fe20003800200 */
[----:B------:R-:W-:Y:S02]  /*02b0*/  PLOP3.LUT P0, PT, PT, PT, PT, 0x80, 0x8 ;  /* 0x000000000008781c */ /* 0x000fe40003f0f070 */
[----:B------:R-:W-:Y:S02]  /*02c0*/  ISETP.GT.AND P1, PT, R2, 0x3000, PT ;  /* 0x000030000200780c */ /* 0x000fe40003f24270 */
[----:B------:R-:W-:-:S11]  /*02d0*/  LEA R2, R29, 0x2000, 0x2 ;  /* 0x000020001d027811 */ /* 0x000fd600078e10ff */
[----:B------:R-:W-:Y:S05]  /*02e0*/  @!P1 BRA `(.L_x_6) ;  /* 0x0000000400d89947 */ /* 0x000fea0003800000 */
[----:B------:R-:W0:Y:S01]  /*02f0*/  LDC.64 R30, c[0x0][0x380] ;  /* 0x0000e000ff1e7b82 */ /* 0x000e220000000a00 */
[----:B------:R-:W-:Y:S02]  /*0300*/  PLOP3.LUT P0, PT, PT, PT, PT, 0x8, 0x80 ;  /* 0x000000000080781c */ /* 0x000fe40003f0e170 */
[----:B------:R-:W-:-:S11]  /*0310*/  IADD3 R24, PT, PT, R0, -0x3000, RZ ;  /* 0xffffd00000187810 */ /* 0x000fd60007ffe0ff */
.L_x_7:
[----:B------:R-:W-:-:S05]  /*0320*/  IADD3 R5, PT, PT, R2, -0x2000, RZ ;  /* 0xffffe00002057810 */ /* 0x000fca0007ffe0ff */
[----:B0-----:R-:W-:-:S06]  /*0330*/  IMAD.WIDE.U32 R4, R5, 0x4, R30 ;  /* 0x0000000405047825 */ /* 0x001fcc00078e001e */
[----:B------:R-:W2:Y:S01]  /*0340*/  LDG.E.128 R4, desc[UR6][R4.64] ;  /* 0x0000000604047981 */ /* 0x000ea2000c1e1d00 */
[----:B------:R-:W-:-:S05]  /*0350*/  IADD3 R17, PT, PT, R2, -0x1000, RZ ;  /* 0xfffff00002117810 */ /* 0x000fca0007ffe0ff */
[----:B------:R-:W-:-:S06]  /*0360*/  IMAD.WIDE.U32 R16, R17, 0x4, R30 ;  /* 0x0000000411107825 */ /* 0x000fcc00078e001e */
[----:B------:R-:W3:Y:S01]  /*0370*/  LDG.E.128 R16, desc[UR6][R16.64] ;  /* 0x0000000610107981 */ /* 0x000ee2000c1e1d00 */
[----:B------:R-:W-:-:S06]  /*0380*/  IMAD.WIDE.U32 R12, R2, 0x4, R30 ;  /* 0x00000004020c7825 */ /* 0x000fcc00078e001e */
[----:B------:R-:W4:Y:S01]  /*0390*/  LDG.E.128 R12, desc[UR6][R12.64] ;  /* 0x000000060c0c7981 */ /* 0x000f22000c1e1d00 */
[----:B------:R-:W-:-:S05]  /*03a0*/  IADD3 R9, PT, PT, R2, 0x1000, RZ ;  /* 0x0000100002097810 */ /* 0x000fca0007ffe0ff */
[----:B------:R-:W-:-:S06]  /*03b0*/  IMAD.WIDE.U32 R8, R9, 0x4, R30 ;  /* 0x0000000409087825 */ /* 0x000fcc00078e001e */
[----:B------:R-:W5:Y:S01]  /*03c0*/  LDG.E.128 R8, desc[UR6][R8.64] ;  /* 0x0000000608087981 */ /* 0x000f62000c1e1d00 */
[----:B------:R-:W-:-:S05]  /*03d0*/  IADD3 R21, PT, PT, R2, 0x2000, RZ ;  /* 0x0000200002157810 */ /* 0x000fca0007ffe0ff */
[----:B------:R-:W-:-:S04]  /*03e0*/  IMAD.WIDE.U32 R20, R21, 0x4, R30 ;  /* 0x0000000415147825 */ /* 0x000fc800078e001e */
[----:B--2---:R-:W-:-:S04]  /*03f0*/  FADD R22, R4, R27 ;  /* 0x0000001b04167221 */ /* 0x004fc80000000000 */
[----:B------:R-:W-:Y:S02]  /*0400*/  FADD R5, R5, R22 ;  /* 0x0000001605057221 */ /* 0x000fe40000000000 */
[----:B------:R-:W2:Y:S02]  /*0410*/  LDG.E.128 R20, desc[UR6][R20.64] ;  /* 0x0000000614147981 */ /* 0x000ea4000c1e1d00 */
[----:B------:R-:W-:Y:S01]  /*0420*/  FADD R6, R6, R5 ;  /* 0x0000000506067221 */ /* 0x000fe20000000000 */
[----:B------:R-:W-:-:S03]  /*0430*/  IADD3 R5, PT, PT, R2, 0x3000, RZ ;  /* 0x0000300002057810 */ /* 0x000fc60007ffe0ff */
[----:B------:R-:W-:Y:S02]  /*0440*/  FADD R7, R7, R6 ;  /* 0x0000000607077221 */ /* 0x000fe40000000000 */
[----:B------:R-:W-:-:S04]  /*0450*/  IMAD.WIDE.U32 R4, R5, 0x4, R30 ;  /* 0x0000000405047825 */ /* 0x000fc800078e001e */
[----:B---3--:R-:W-:Y:S02]  /*0460*/  FADD R16, R7, R16 ;  /* 0x0000001007107221 */ /* 0x008fe40000000000 */
[----:B------:R-:W3:Y:S02]  /*0470*/  LDG.E.128 R4, desc[UR6][R4.64] ;  /* 0x0000000604047981 */ /* 0x000ee4000c1e1d00 */
[----:B------:R-:W-:-:S04]  /*0480*/  FADD R17, R17, R16 ;  /* 0x0000001011117221 */ /* 0x000fc80000000000 */
[----:B------:R-:W-:Y:S01]  /*0490*/  FADD R18, R18, R17 ;  /* 0x0000001112127221 */ /* 0x000fe20000000000 */
[----:B------:R-:W-:-:S03]  /*04a0*/  IADD3 R17, PT, PT, R2, 0x4000, RZ ;  /* 0x0000400002117810 */ /* 0x000fc60007ffe0ff */
[----:B------:R-:W-:Y:S02]  /*04b0*/  FADD R19, R19, R18 ;  /* 0x0000001213137221 */ /* 0x000fe40000000000 */
[----:B------:R-:W-:-:S04]  /*04c0*/  IMAD.WIDE.U32 R16, R17, 0x4, R30 ;  /* 0x0000000411107825 */ /* 0x000fc800078e001e */
[----:B----4-:R-:W-:Y:S02]  /*04d0*/  FADD R12, R19, R12 ;  /* 0x0000000c130c7221 */ /* 0x010fe40000000000 */
[----:B------:R-:W4:Y:S02]  /*04e0*/  LDG.E.128 R16, desc[UR6][R16.64] ;  /* 0x0000000610107981 */ /* 0x000f24000c1e1d00 */
[----:B------:R-:W-:-:S04]  /*04f0*/  FADD R13, R13, R12 ;  /* 0x0000000c0d0d7221 */ /* 0x000fc80000000000 */
[----:B------:R-:W-:Y:S01]  /*0500*/  FADD R14, R14, R13 ;  /* 0x0000000d0e0e7221 */ /* 0x000fe20000000000 */
[----:B------:R-:W-:-:S03]  /*0510*/  IADD3 R13, PT, PT, R2, 0x5000, RZ ;  /* 0x00005000020d7810 */ /* 0x000fc60007ffe0ff */
[----:B------:R-:W-:Y:S02]  /*0520*/  FADD R15, R15, R14 ;  /* 0x0000000e0f0f7221 */ /* 0x000fe40000000000 */
[----:B------:R-:W-:-:S04]  /*0530*/  IMAD.WIDE.U32 R12, R13, 0x4, R30 ;  /* 0x000000040d0c7825 */ /* 0x000fc800078e001e */
[----:B-----5:R-:W-:Y:S02]  /*0540*/  FADD R8, R15, R8 ;  /* 0x000000080f087221 */ /* 0x020fe40000000000 */
[----:B------:R-:W5:Y:S02]  /*0550*/  LDG.E.128 R12, desc[UR6][R12.64] ;  /* 0x000000060c0c7981 */ /* 0x000f64000c1e1d00 */
[----:B------:R-:W-:-:S04]  /*0560*/  FADD R9, R9, R8 ;  /* 0x0000000809097221 */ /* 0x000fc80000000000 */
[----:B------:R-:W-:Y:S01]  /*0570*/  FADD R10, R10, R9 ;  /* 0x000000090a0a7221 */ /* 0x000fe20000000000 */
[----:B------:R-:W-:-:S03]  /*0580*/  IADD3 R9, PT, PT, R2, 0x6000, RZ ;  /* 0x0000600002097810 */ /* 0x000fc60007ffe0ff */
[----:B------:R-:W-:Y:S02]  /*0590*/  FADD R11, R11, R10 ;  /* 0x0000000a0b0b7221 */ /* 0x000fe40000000000 */
[----:B------:R-:W-:-:S04]  /*05a0*/  IMAD.WIDE.U32 R8, R9, 0x4, R30 ;  /* 0x0000000409087825 */ /* 0x000fc800078e001e */
[----:B--2---:R-:W-:Y:S02]  /*05b0*/  FADD R20, R11, R20 ;  /* 0x000000140b147221 */ /* 0x004fe40000000000 */
[----:B------:R-:W2:Y:S02]  /*05c0*/  LDG.E.128 R8, desc[UR6][R8.64] ;  /* 0x0000000608087981 */ /* 0x000ea4000c1e1d00 */
[----:B------:R-:W-:-:S04]  /*05d0*/  FADD R21, R21, R20 ;  /* 0x0000001415157221 */ /* 0x000fc80000000000 */
        /* <DEDUP_REMOVED lines=21> */
[----:B------:R-:W-:-:S04]  /*0730*/  FADD R14, R14, R13 ;  /* 0x0000000d0e0e7221 */ /* 0x000fc80000000000 */
[----:B------:R-:W-:Y:S01]  /*0740*/  FADD R15, R15, R14 ;  /* 0x0000000e0f0f7221 */ /* 0x000fe20000000000 */
[----:B------:R-:W-:-:S03]  /*0750*/  IADD3 R13, PT, PT, R2, 0xa000, RZ ;  /* 0x0000a000020d7810 */ /* 0x000fc60007ffe0ff */
[----:B--2---:R-:W-:-:S04]  /*0760*/  FADD R8, R15, R8 ;  /* 0x000000080f087221 */ /* 0x004fc80000000000 */
[----:B------:R-:W-:-:S04]  /*0770*/  FADD R9, R9, R8 ;  /* 0x0000000809097221 */ /* 0x000fc80000000000 */
[----:B------:R-:W-:Y:S01]  /*0780*/  FADD R10, R10, R9 ;  /* 0x000000090a0a7221 */ /* 0x000fe20000000000 */
[----:B------:R-:W-:-:S04]  /*0790*/  IMAD.WIDE.U32 R8, R13, 0x4, R30 ;  /* 0x000000040d087825 */ /* 0x000fc800078e001e */
[----:B------:R-:W-:Y:S02]  /*07a0*/  FADD R13, R11, R10 ;  /* 0x0000000a0b0d7221 */ /* 0x000fe40000000000 */
[----:B------:R-:W2:Y:S02]  /*07b0*/  LDG.E.128 R8, desc[UR6][R8.64] ;  /* 0x0000000608087981 */ /* 0x000ea4000c1e1d00 */
[----:B---3--:R-:W-:Y:S01]  /*07c0*/  FADD R20, R13, R20 ;  /* 0x000000140d147221 */ /* 0x008fe20000000000 */
[----:B------:R-:W-:-:S03]  /*07d0*/  IADD3 R13, PT, PT, R2, 0xb000, RZ ;  /* 0x0000b000020d7810 */ /* 0x000fc60007ffe0ff */
[----:B------:R-:W-:-:S04]  /*07e0*/  FADD R21, R21, R20 ;  /* 0x0000001415157221 */ /* 0x000fc80000000000 */
[----:B------:R-:W-:Y:S01]  /*07f0*/  FADD R22, R22, R21 ;  /* 0x0000001516167221 */ /* 0x000fe20000000000 */
[----:B------:R-:W-:-:S04]  /*0800*/  IMAD.WIDE.U32 R20, R13, 0x4, R30 ;  /* 0x000000040d147825 */ /* 0x000fc800078e001e */
[----:B------:R-:W-:Y:S02]  /*0810*/  FADD R13, R23, R22 ;  /* 0x00000016170d7221 */ /* 0x000fe40000000000 */
[----:B------:R-:W3:Y:S02]  /*0820*/  LDG.E.128 R20, desc[UR6][R20.64] ;  /* 0x0000000614147981 */ /* 0x000ee4000c1e1d00 */
[----:B----4-:R-:W-:Y:S01]  /*0830*/  FADD R4, R13, R4 ;  /* 0x000000040d047221 */ /* 0x010fe20000000000 */
[----:B------:R-:W-:-:S05]  /*0840*/  IADD3 R13, PT, PT, R2, 0xc000, RZ ;  /* 0x0000c000020d7810 */ /* 0x000fca0007ffe0ff */
[----:B------:R-:W-:-:S04]  /*0850*/  IMAD.WIDE.U32 R12, R13, 0x4, R30 ;  /* 0x000000040d0c7825 */ /* 0x000fc800078e001e */
[----:B------:R-:W-:Y:S02]  /*0860*/  FADD R5, R5, R4 ;  /* 0x0000000405057221 */ /* 0x000fe40000000000 */
[----:B------:R-:W4:Y:S02]  /*0870*/  LDG.E.128 R12, desc[UR6][R12.64] ;  /* 0x000000060c0c7981 */ /* 0x000f24000c1e1d00 */
        /* <DEDUP_REMOVED lines=9> */
[----:B------:R-:W-:-:S04]  /*0910*/  IADD3 R29, PT, PT, R29, 0x4000, RZ ;  /* 0x000040001d1d7810 */ /* 0x000fc80007ffe0ff */
[----:B------:R-:W-:Y:S02]  /*0920*/  ISETP.GE.AND P1, PT, R29, R24, PT ;  /* 0x000000181d00720c */ /* 0x000fe40003f26270 */
[----:B------:R-:W-:Y:S01]  /*0930*/  IADD3 R2, PT, PT, R2, 0x10000, RZ ;  /* 0x0001000002027810 */ /* 0x000fe20007ffe0ff */
[----:B--2---:R-:W-:-:S04]  /*0940*/  FADD R8, R19, R8 ;  /* 0x0000000813087221 */ /* 0x004fc80000000000 */
[----:B------:R-:W-:-:S04]  /*0950*/  FADD R9, R9, R8 ;  /* 0x0000000809097221 */ /* 0x000fc80000000000 */
[----:B------:R-:W-:-:S04]  /*0960*/  FADD R10, R10, R9 ;  /* 0x000000090a0a7221 */ /* 0x000fc80000000000 */
[----:B------:R-:W-:-:S04]  /*0970*/  FADD R11, R11, R10 ;  /* 0x0000000a0b0b7221 */ /* 0x000fc80000000000 */
[----:B---3--:R-:W-:-:S04]  /*0980*/  FADD R20, R11, R20 ;  /* 0x000000140b147221 */ /* 0x008fc80000000000 */
[----:B------:R-:W-:-:S04]  /*0990*/  FADD R21, R21, R20 ;  /* 0x0000001415157221 */ /* 0x000fc80000000000 */
[----:B------:R-:W-:-:S04]  /*09a0*/  FADD R22, R22, R21 ;  /* 0x0000001516167221 */ /* 0x000fc80000000000 */
[----:B------:R-:W-:-:S04]  /*09b0*/  FADD R23, R23, R22 ;  /* 0x0000001617177221 */ /* 0x000fc80000000000 */
[----:B----4-:R-:W-:-:S04]  /*09c0*/  FADD R12, R23, R12 ;  /* 0x0000000c170c7221 */ /* 0x010fc80000000000 */
[----:B------:R-:W-:-:S04]  /*09d0*/  FADD R13, R13, R12 ;  /* 0x0000000c0d0d7221 */ /* 0x000fc80000000000 */
[----:B------:R-:W-:-:S04]  /*09e0*/  FADD R14, R14, R13 ;  /* 0x0000000d0e0e7221 */ /* 0x000fc80000000000 */
[----:B------:R-:W-:-:S04]  /*09f0*/  FADD R15, R15, R14 ;  /* 0x0000000e0f0f7221 */ /* 0x000fc80000000000 */
[----:B-----5:R-:W-:-:S04]  /*0a00*/  FADD R4, R15, R4 ;  /* 0x000000040f047221 */ /* 0x020fc80000000000 */
[----:B------:R-:W-:-:S04]  /*0a10*/  FADD R5, R5, R4 ;  /* 0x0000000405057221 */ /* 0x000fc80000000000 */
[----:B------:R-:W-:-:S04]  /*0a20*/  FADD R6, R6, R5 ;  /* 0x0000000506067221 */ /* 0x000fc80000000000 */
[----:B------:R-:W-:Y:S01]  /*0a30*/  FADD R27, R7, R6 ;  /* 0x00000006071b7221 */ /* 0x000fe20000000000 */
[----:B------:R-:W-:Y:S06]  /*0a40*/  @!P1 BRA `(.L_x_7) ;  /* 0xfffffff800349947 */ /* 0x000fec000383ffff */
.L_x_6:
[----:B------:R-:W-:Y:S05]  /*0a50*/  BSYNC.RECONVERGENT B1 ;  /* 0x0000000000017941 */ /* 0x000fea0003800200 */
.L_x_5:
[----:B------:R-:W-:Y:S01]  /*0a60*/  IADD3 R4, PT, PT, -R29, R0, RZ ;  /* 0x000000001d047210 */ /* 0x000fe20007ffe1ff */
[----:B------:R-:W-:Y:S03]  /*0a70*/  BSSY.RECONVERGENT B1, `(.L_x_8) ;  /* 0x000003e000017945 */ /* 0x000fe60003800200 */
[----:B------:R-:W-:-:S13]  /*0a80*/  ISETP.GT.AND P1, PT, R4, 0x1000, PT ;  /* 0x000010000400780c */ /* 0x000fda0003f24270 */
[----:B------:R-:W-:Y:S05]  /*0a90*/  @!P1 BRA `(.L_x_9) ;  /* 0x0000000000ec9947 */ /* 0x000fea0003800000 */
[----:B------:R-:W0:Y:S01]  /*0aa0*/  LDC.64 R24, c[0x0][0x380] ;  /* 0x0000e000ff187b82 */ /* 0x000e220000000a00 */
[C---:B------:R-:W-:Y:S02]  /*0ab0*/  IADD3 R17, PT, PT, R2.reuse, -0x2000, RZ ;  /* 0xffffe00002117810 */ /* 0x040fe40007ffe0ff */
[----:B------:R-:W-:-:S03]  /*0ac0*/  IADD3 R21, PT, PT, R2, -0x1000, RZ ;  /* 0xfffff00002157810 */ /* 0x000fc60007ffe0ff */
[----:B0-----:R-:W-:-:S06]  /*0ad0*/  IMAD.WIDE.U32 R16, R17, 0x4, R24 ;  /* 0x0000000411107825 */ /* 0x001fcc00078e0018 */
[----:B------:R-:W2:Y:S01]  /*0ae0*/  LDG.E.128 R16, desc[UR6][R16.64] ;  /* 0x0000000610107981 */ /* 0x000ea2000c1e1d00 */
[----:B------:R-:W-:-:S06]  /*0af0*/  IMAD.WIDE.U32 R20, R21, 0x4, R24 ;  /* 0x0000000415147825 */ /* 0x000fcc00078e0018 */
[----:B------:R-:W3:Y:S01]  /*0b00*/  LDG.E.128 R20, desc[UR6][R20.64] ;  /* 0x0000000614147981 */ /* 0x000ee2000c1e1d00 */
[----:B------:R-:W-:-:S06]  /*0b10*/  IMAD.WIDE.U32 R4, R2, 0x4, R24 ;  /* 0x0000000402047825 */ /* 0x000fcc00078e0018 */
[----:B------:R-:W4:Y:S01]  /*0b20*/  LDG.E.128 R4, desc[UR6][R4.64] ;  /* 0x0000000604047981 */ /* 0x000f22000c1e1d00 */
[----:B------:R-:W-:-:S05]  /*0b30*/  IADD3 R9, PT, PT, R2, 0x1000, RZ ;  /* 0x0000100002097810 */ /* 0x000fca0007ffe0ff */
[----:B------:R-:W-:Y:S01]  /*0b40*/  IMAD.WIDE.U32 R8, R9, 0x4, R24 ;  /* 0x0000000409087825 */ /* 0x000fe200078e0018 */
[----:B------:R-:W-:-:S05]  /*0b50*/  IADD3 R13, PT, PT, R2, 0x2000, RZ ;  /* 0x00002000020d7810 */ /* 0x000fca0007ffe0ff */
[----:B------:R-:W5:Y:S01]  /*0b60*/  LDG.E.128 R8, desc[UR6][R8.64] ;  /* 0x0000000608087981 */ /* 0x000f62000c1e1d00 */
[----:B--2---:R-:W-:-:S04]  /*0b70*/  FADD R12, R27, R16 ;  /* 0x000000101b0c7221 */ /* 0x004fc80000000000 */
[----:B------:R-:W-:Y:S01]  /*0b80*/  FADD R17, R17, R12 ;  /* 0x0000000c11117221 */ /* 0x000fe20000000000 */
[----:B------:R-:W-:-:S04]  /*0b90*/  IMAD.WIDE.U32 R12, R13, 0x4, R24 ;  /* 0x000000040d0c7825 */ /* 0x000fc800078e0018 */
[----:B------:R-:W-:Y:S02]  /*0ba0*/  FADD R18, R18, R17 ;  /* 0x0000001112127221 */ /* 0x000fe40000000000 */
[----:B------:R-:W2:Y:S01]  /*0bb0*/  LDG.E.128 R12, desc[UR6][R12.64] ;  /* 0x000000060c0c7981 */ /* 0x000ea2000c1e1d00 */
[----:B------:R-:W-:Y:S01]  /*0bc0*/  IADD3 R17, PT, PT, R2, 0x3000, RZ ;  /* 0x0000300002117810 */ /* 0x000fe20007ffe0ff */
[----:B------:R-:W-:-:S04]  /*0bd0*/  FADD R19, R19, R18 ;  /* 0x0000001213137221 */ /* 0x000fc80000000000 */
[----:B------:R-:W-:-:S04]  /*0be0*/  IMAD.WIDE.U32 R16, R17, 0x4, R24 ;  /* 0x0000000411107825 */ /* 0x000fc800078e0018 */
[----:B---3--:R-:W-:-:S04]  /*0bf0*/  FADD R20, R19, R20 ;  /* 0x0000001413147221 */ /* 0x008fc80000000000 */
[----:B------:R-:W-:Y:S01]  /*0c00*/  FADD R21, R21, R20 ;  /* 0x0000001415157221 */ /* 0x000fe20000000000 */
[----:B------:R-:W3:Y:S03]  /*0c10*/  LDG.E.128 R16, desc[UR6][R16.64] ;  /* 0x0000000610107981 */ /* 0x000ee6000c1e1d00 */
[----:B------:R-:W-:Y:S01]  /*0c20*/  FADD R22, R22, R21 ;  /* 0x0000001516167221 */ /* 0x000fe20000000000 */
[----:B------:R-:W-:-:S03]  /*0c30*/  IADD3 R21, PT, PT, R2, 0x4000, RZ ;  /* 0x0000400002157810 */ /* 0x000fc60007ffe0ff */
[----:B------:R-:W-:Y:S02]  /*0c40*/  FADD R23, R23, R22 ;  /* 0x0000001617177221 */ /* 0x000fe40000000000 */
[----:B------:R-:W-:-:S04]  /*0c50*/  IMAD.WIDE.U32 R20, R21, 0x4, R24 ;  /* 0x0000000415147825 */ /* 0x000fc800078e0018 */
[----:B----4-:R-:W-:Y:S02]  /*0c60*/  FADD R4, R23, R4 ;  /* 0x0000000417047221 */ /* 0x010fe40000000000 */
[----:B------:R-:W4:Y:S01]  /*0c70*/  LDG.E.128 R20, desc[UR6][R20.64] ;  /* 0x0000000614147981 */ /* 0x000f22000c1e1d00 */
[----:B------:R-:W-:Y:S01]  /*0c80*/  IADD3 R27, PT, PT, R2, 0x5000, RZ ;  /* 0x00005000021b7810 */ /* 0x000fe20007ffe0ff */
[----:B------:R-:W-:-:S04]  /*0c90*/  FADD R5, R5, R4 ;  /* 0x0000000405057221 */ /* 0x000fc80000000000 */
[----:B------:R-:W-:-:S04]  /*0ca0*/  IMAD.WIDE.U32 R24, R27, 0x4, R24 ;  /* 0x000000041b187825 */ /* 0x000fc800078e0018 */
[----:B------:R-:W-:Y:S02]  /*0cb0*/  FADD R6, R6, R5 ;  /* 0x0000000506067221 */ /* 0x000fe40000000000 */
[----:B------:R-:W4:Y:S02]  /*0cc0*/  LDG.E.128 R24, desc[UR6][R24.64] ;  /* 0x0000000618187981 */ /* 0x000f24000c1e1d00 */
[----:B------:R-:W-:Y:S01]  /*0cd0*/  FADD R7, R7, R6 ;  /* 0x0000000607077221 */ /* 0x000fe20000000000 */
[----:B------:R-:W-:Y:S02]  /*0ce0*/  PLOP3.LUT P0, PT, PT, PT, PT, 0x8, 0x80 ;  /* 0x000000000080781c */ /* 0x000fe40003f0e170 */
[----:B------:R-:W-:Y:S01]  /*0cf0*/  IADD3 R29, PT, PT, R29, 0x2000, RZ ;  /* 0x000020001d1d7810 */ /* 0x000fe20007ffe0ff */
[----:B-----5:R-:W-:Y:S01]  /*0d00*/  FADD R8, R7, R8 ;  /* 0x0000000807087221 */ /* 0x020fe20000000000 */
[----:B------:R-:W-:-:S03]  /*0d10*/  IADD3 R2, PT, PT, R2, 0x8000, RZ ;  /* 0x0000800002027810 */ /* 0x000fc60007ffe0ff */
[----:B------:R-:W-:-:S04]  /*0d20*/  FADD R9, R9, R8 ;  /* 0x0000000809097221 */ /* 0x000fc80000000000 */
[----:B------:R-:W-:-:S04]  /*0d30*/  FADD R10, R10, R9 ;  /* 0x000000090a0a7221 */ /* 0x000fc80000000000 */
[----:B------:R-:W-:-:S04]  /*0d40*/  FADD R11, R11, R10 ;  /* 0x0000000a0b0b7221 */ /* 0x000fc80000000000 */
        /* <DEDUP_REMOVED lines=12> */
[----:B------:R-:W-:-:S04]  /*0e10*/  FADD R24, R23, R24 ;  /* 0x0000001817187221 */ /* 0x000fc80000000000 */
[----:B------:R-:W-:-:S04]  /*0e20*/  FADD R25, R25, R24 ;  /* 0x0000001819197221 */ /* 0x000fc80000000000 */
[----:B------:R-:W-:-:S04]  /*0e30*/  FADD R26, R26, R25 ;  /* 0x000000191a1a7221 */ /* 0x000fc80000000000 */
[----:B------:R-:W-:-:S07]  /*0e40*/  FADD R27, R27, R26 ;  /* 0x0000001a1b1b7221 */ /* 0x000fce0000000000 */
.L_x_9:
[----:B------:R-:W-:Y:S05]  /*0e50*/  BSYNC.RECONVERGENT B1 ;  /* 0x0000000000017941 */ /* 0x000fea0003800200 */
.L_x_8:
[----:B------:R-:W-:-:S13]  /*0e60*/  ISETP.LT.OR P0, PT, R29, R0, P0 ;  /* 0x000000001d00720c */ /* 0x000fda0000701670 */
        /* <DEDUP_REMOVED lines=8> */
[C---:B------:R-:W-:Y:S01]  /*0ef0*/  IMAD.WIDE.U32 R4, R2.reuse, 0x4, R16 ;  /* 0x0000000402047825 */ /* 0x040fe200078e0010 */
[----:B------:R-:W-:-:S05]  /*0f00*/  IADD3 R19, PT, PT, R2, 0x1000, RZ ;  /* 0x0000100002137810 */ /* 0x000fca0007ffe0ff */
[----:B------:R-:W4:Y:S01]  /*0f10*/  LDG.E.128 R4, desc[UR6][R4.64] ;  /* 0x0000000604047981 */ /* 0x000f22000c1e1d00 */
[----:B------:R-:W-:-:S06]  /*0f20*/  IMAD.WIDE.U32 R16, R19, 0x4, R16 ;  /* 0x0000000413107825 */ /* 0x000fcc00078e0010 */
[----:B------:R-:W5:Y:S01]  /*0f30*/  LDG.E.128 R16, desc[UR6][R16.64] ;  /* 0x0000000610107981 */ /* 0x000f62000c1e1d00 */
        /* <DEDUP_REMOVED lines=15> */
[----:B------:R-:W-:-:S07]  /*1030*/  FADD R27, R19, R18 ;  /* 0x00000012131b7221 */ /* 0x000fce0000000000 */
.L_x_1:
[----:B------:R-:W-:Y:S05]  /*1040*/  BSYNC.RECONVERGENT B0 ;  /* 0x0000000000007941 */ /* 0x000fea0003800200 */
.L_x_0:
[----:B------:R-:W0:Y:S01]  /*1050*/  S2UR UR5, SR_CgaCtaId ;  /* 0x00000000000579c3 */ /* 0x000e220000008800 */
[----:B------:R-:W-:Y:S01]  /*1060*/  UMOV UR4, 0x400 ;  /* 0x0000040000047882 */ /* 0x000fe20000000000 */
[C---:B------:R-:W-:Y:S02]  /*1070*/  LOP3.LUT R0, R3.reuse, 0x1, RZ, 0xc0, !PT ;  /* 0x0000000103007812 */ /* 0x040fe400078ec0ff */
[----:B------:R-:W-:Y:S02]  /*1080*/  LOP3.LUT P0, RZ, R3, 0x3, RZ, 0xc0, !PT ;  /* 0x0000000303ff7812 */ /* 0x000fe4000780c0ff */
[----:B------:R-:W-:Y:S01]  /*1090*/  ISETP.NE.U32.AND P1, PT, R0, 0x1, PT ;  /* 0x000000010000780c */ /* 0x000fe20003f25070 */
[----:B0-----:R-:W-:-:S06]  /*10a0*/  ULEA UR4, UR5, UR4, 0x18 ;  /* 0x0000000405047291 */ /* 0x001fcc000f8ec0ff */
[----:B------:R-:W-:-:S05]  /*10b0*/  LEA R0, R3, UR4, 0x2 ;  /* 0x0000000403007c11 */ /* 0x000fca000f8e10ff */
[----:B------:R-:W-:Y:S01]  /*10c0*/  STS [R0], R27 ;  /* 0x0000001b00007388 */ /* 0x000fe20000000800 */
[----:B------:R-:W-:Y:S06]  /*10d0*/  BAR.SYNC.DEFER_BLOCKING 0x0 ;  /* 0x0000000000007b1d */ /* 0x000fec0000010000 */
[----:B------:R-:W-:Y:S04]  /*10e0*/  @P1 LDS R2, [R0+0x4] ;  /* 0x0000040000021984 */ /* 0x000fe80000000800 */
[----:B------:R-:W0:Y:S02]  /*10f0*/  @P1 LDS R5, [R0] ;  /* 0x0000000000051984 */ /* 0x000e240000000800 */
[----:B0-----:R-:W-:-:S05]  /*1100*/  @P1 FADD R5, R2, R5 ;  /* 0x0000000502051221 */ /* 0x001fca0000000000 */
[----:B------:R-:W-:Y:S01]  /*1110*/  @P1 STS [R0], R5 ;  /* 0x0000000500001388 */ /* 0x000fe20000000800 */
[----:B------:R-:W-:Y:S01]  /*1120*/  BAR.SYNC.DEFER_BLOCKING 0x0 ;  /* 0x0000000000007b1d */ /* 0x000fe20000010000 */
[----:B------:R-:W-:-:S05]  /*1130*/  LOP3.LUT P1, RZ, R3, 0x7, RZ, 0xc0, !PT ;  /* 0x0000000703ff7812 */ /* 0x000fca000782c0ff */
[----:B------:R-:W-:Y:S04]  /*1140*/  @!P0 LDS R2, [R0+0x8] ;  /* 0x0000080000028984 */ /* 0x000fe80000000800 */
[----:B------:R-:W0:Y:S02]  /*1150*/  @!P0 LDS R7, [R0] ;  /* 0x0000000000078984 */ /* 0x000e240000000800 */
[----:B0-----:R-:W-:-:S05]  /*1160*/  @!P0 FADD R7, R2, R7 ;  /* 0x0000000702078221 */ /* 0x001fca0000000000 */
[----:B------:R-:W-:Y:S01]  /*1170*/  @!P0 STS [R0], R7 ;  /* 0x0000000700008388 */ /* 0x000fe20000000800 */
        /* <DEDUP_REMOVED lines=37> */
[----:B------:R-:W-:-:S05]  /*13d0*/  ISETP.NE.AND P0, PT, R3, RZ, PT ;  /* 0x000000ff0300720c */ /* 0x000fca0003f05270 */
[----:B------:R-:W-:Y:S04]  /*13e0*/  @!P1 LDS R2, [R0+0x400] ;  /* 0x0004000000029984 */ /* 0x000fe80000000800 */
[----:B------:R-:W0:Y:S02]  /*13f0*/  @!P1 LDS R9, [R0] ;  /* 0x0000000000099984 */ /* 0x000e240000000800 */
[----:B0-----:R-:W-:-:S05]  /*1400*/  @!P1 FADD R9, R2, R9 ;  /* 0x0000000902099221 */ /* 0x001fca0000000000 */
[----:B------:R-:W-:Y:S01]  /*1410*/  @!P1 STS [R0], R9 ;  /* 0x0000000900009388 */ /* 0x000fe20000000800 */
[----:B------:R-:W-:Y:S06]  /*1420*/  BAR.SYNC.DEFER_BLOCKING 0x0 ;  /* 0x0000000000007b1d */ /* 0x000fec0000010000 */
[----:B------:R-:W-:Y:S04]  /*1430*/  @!P0 LDS R2, [UR4+0x800] ;  /* 0x00080004ff028984 */ /* 0x000fe80008000800 */
[----:B------:R-:W0:Y:S02]  /*1440*/  @!P0 LDS R3, [R0] ;  /* 0x0000000000038984 */ /* 0x000e240000000800 */
[----:B0-----:R-:W-:-:S02]  /*1450*/  @!P0 FADD R5, R2, R3 ;  /* 0x0000000302058221 */ /* 0x001fc40000000000 */
[----:B------:R-:W0:Y:S03]  /*1460*/  LDC.64 R2, c[0x0][0x388] ;  /* 0x0000e200ff027b82 */ /* 0x000e260000000a00 */
[----:B------:R-:W-:Y:S05]  /*1470*/  @!P0 STS [R0], R5 ;  /* 0x0000000500008388 */ /* 0x000fea0000000800 */
[----:B------:R-:W-:Y:S06]  /*1480*/  BAR.SYNC.DEFER_BLOCKING 0x0 ;  /* 0x0000000000007b1d */ /* 0x000fec0000010000 */
[----:B------:R-:W0:Y:S04]  /*1490*/  LDS R7, [UR4] ;  /* 0x00000004ff077984 */ /* 0x000e280008000800 */
[----:B0-----:R-:W-:Y:S01]  /*14a0*/  STG.E desc[UR6][R2.64], R7 ;  /* 0x0000000702007986 */ /* 0x001fe2000c101906 */
[----:B------:R-:W-:Y:S05]  /*14b0*/  EXIT ;  /* 0x000000000000794d */ /* 0x000fea0003800000 */
.L_x_10:
[----:B------:R-:W-:-:S00]  /*14c0*/  BRA `(.L_x_10) ;  /* 0xfffffffc00fc7947 */ /* 0x000fc0000383ffff */
[----:B------:R-:W-:-:S00]  /*14d0*/  NOP ;  /* 0x0000000000007918 */ /* 0x000fc00000000000 */
        /* <DEDUP_REMOVED lines=10> */
.L_x_11:


//--------------------- .nv.shared._Z21sum_vectorized_kernelPfS_i --------------------------
	.section	.nv.shared._Z21sum_vectorized_kernelPfS_i,"aw",@nobits
	.sectionflags	@""
	.align	4
.nv.shared._Z21sum_vectorized_kernelPfS_i:
	.zero		5120


//--------------------- .nv.shared.reserved.0     --------------------------
	.section	.nv.shared.reserved.0,"aw",@nobits
	.weak		__nv_reservedSMEM_offset_0_alias
	.size		__nv_reservedSMEM_offset_0_alias, 0, 64
	.other		__nv_reservedSMEM_offset_0_alias,@"STO_CUDA_RESERVED_SHARED STV_DEFAULT"
__nv_reservedSMEM_offset_0_alias:
	.zero		0
	.zero		64


//--------------------- .nv.constant0._Z21sum_vectorized_kernelPfS_i --------------------------
	.section	.nv.constant0._Z21sum_vectorized_kernelPfS_i,"a",@progbits
	.sectionflags	@""
	.align	4
.nv.constant0._Z21sum_vectorized_kernelPfS_i:
	.zero		916


//--------------------- SYMBOLS --------------------------

	.type		.nv.reservedSmem.offset0,@object
	.size		.nv.reservedSmem.offset0,0x4
	.type		.nv.reservedSmem.cap,@object
	.size		.nv.reservedSmem.cap,0x4
